//
// Generated by NVIDIA NVVM Compiler
//
// Compiler Build ID: CL-36424714
// Cuda compilation tools, release 13.0, V13.0.88
// Based on NVVM 20.0.0
//

.version 9.0
.target sm_100
.address_size 64

	// .globl	_Z16transpose_kernelPfS_ii

.visible .entry _Z16transpose_kernelPfS_ii(
	.param .u64 .ptr .align 1 _Z16transpose_kernelPfS_ii_param_0,
	.param .u64 .ptr .align 1 _Z16transpose_kernelPfS_ii_param_1,
	.param .u32 _Z16transpose_kernelPfS_ii_param_2,
	.param .u32 _Z16transpose_kernelPfS_ii_param_3
)
{
	.reg .pred 	%p<4>;
	.reg .b32 	%r<15>;
	.reg .b32 	%f<2>;
	.reg .b64 	%rd<9>;

	ld.param.u64 	%rd1, [_Z16transpose_kernelPfS_ii_param_0];
	ld.param.u64 	%rd2, [_Z16transpose_kernelPfS_ii_param_1];
	ld.param.u32 	%r3, [_Z16transpose_kernelPfS_ii_param_2];
	ld.param.u32 	%r5, [_Z16transpose_kernelPfS_ii_param_3];
	mov.u32 	%r6, %ctaid.x;
	mov.u32 	%r7, %ntid.x;
	mov.u32 	%r8, %tid.x;
	mad.lo.s32 	%r1, %r6, %r7, %r8;
	mov.u32 	%r9, %ctaid.y;
	mov.u32 	%r10, %ntid.y;
	mov.u32 	%r11, %tid.y;
	mad.lo.s32 	%r12, %r9, %r10, %r11;
	setp.ge.s32 	%p1, %r1, %r3;
	setp.ge.s32 	%p2, %r12, %r5;
	or.pred  	%p3, %p1, %p2;
	@%p3 bra 	$L__BB0_2;
	cvta.to.global.u64 	%rd3, %rd1;
	cvta.to.global.u64 	%rd4, %rd2;
	mad.lo.s32 	%r13, %r3, %r12, %r1;
	mad.lo.s32 	%r14, %r5, %r1, %r12;
	mul.wide.s32 	%rd5, %r13, 4;
	add.s64 	%rd6, %rd3, %rd5;
	ld.global.f32 	%f1, [%rd6];
	mul.wide.s32 	%rd7, %r14, 4;
	add.s64 	%rd8, %rd4, %rd7;
	st.global.f32 	[%rd8], %f1;
$L__BB0_2:
	ret;

}


// ===== COMPILED SASS (sm_100) =====

	.target	sm_100

	.elftype	@"ET_EXEC"


//--------------------- .note.nv.tkinfo           --------------------------
	.section	.note.nv.tkinfo,"",@"SHT_NOTE"
	.sectionflags	@"SHF_NOTE_NV_TKINFO"
	.tkinfo
        /*0018*/ 	.word	0x00000002
        /*0030*/ 	.string	""
        /*0030*/ 	.string	"ptxas"
        /*0030*/ 	.string	"Cuda compilation tools, release 13.0, V13.0.88"
        /*0030*/ 	.string	"Build cuda_13.0.r13.0/compiler.36424714_0"
        /*0030*/ 	.string	"-arch sm_100 -m 64 "



//--------------------- .note.nv.cuinfo           --------------------------
	.section	.note.nv.cuinfo,"",@"SHT_NOTE"
	.sectionflags	@"SHF_NOTE_NV_CUINFO"
        /*0018*/ 	.short	0x0002
        /*001a*/ 	.short	0x0064
        /*001c*/ 	.short	0x0082
	.zero		2


//--------------------- .nv.info                  --------------------------
	.section	.nv.info,"",@"SHT_CUDA_INFO"
	.align	4


	//----- nvinfo : EIATTR_REGCOUNT
	.align		4
        /*0000*/ 	.byte	0x04, 0x2f
        /*0002*/ 	.short	(.L_1 - .L_0)
	.align		4
.L_0:
        /*0004*/ 	.word	index@(_Z16transpose_kernelPfS_ii)
        /*0008*/ 	.word	0x0000000a


	//----- nvinfo : EIATTR_FRAME_SIZE
	.align		4
.L_1:
        /*000c*/ 	.byte	0x04, 0x11
        /*000e*/ 	.short	(.L_3 - .L_2)
	.align		4
.L_2:
        /*0010*/ 	.word	index@(_Z16transpose_kernelPfS_ii)
        /*0014*/ 	.word	0x00000000


	//----- nvinfo : EIATTR_MIN_STACK_SIZE
	.align		4
.L_3:
        /*0018*/ 	.byte	0x04, 0x12
        /*001a*/ 	.short	(.L_5 - .L_4)
	.align		4
.L_4:
        /*001c*/ 	.word	index@(_Z16transpose_kernelPfS_ii)
        /*0020*/ 	.word	0x00000000
.L_5:


//--------------------- .nv.compat                --------------------------
	.section	.nv.compat,"",@"SHT_CUDA_COMPAT_INFO"
	.align	4
        /*0000*/ 	.byte	0x02, 0x09, 0x00, 0x00, 0x02, 0x02, 0x01, 0x00, 0x02, 0x05, 0x05, 0x00, 0x03, 0x07, 0x01, 0x01
        /*0010*/ 	.byte	0x02, 0x03, 0x00, 0x00, 0x02, 0x06, 0x01, 0x00, 0x04, 0x0b, 0x08, 0x00, 0x09, 0x00, 0x00, 0x00
        /*0020*/ 	.byte	0x00, 0x00, 0x00, 0x00


//--------------------- .nv.info._Z16transpose_kernelPfS_ii --------------------------
	.section	.nv.info._Z16transpose_kernelPfS_ii,"",@"SHT_CUDA_INFO"
	.sectionflags	@""
	.align	4


	//----- nvinfo : EIATTR_CUDA_API_VERSION
	.align		4
        /*0000*/ 	.byte	0x04, 0x37
        /*0002*/ 	.short	(.L_7 - .L_6)
.L_6:
        /*0004*/ 	.word	0x00000082


	//----- nvinfo : EIATTR_KPARAM_INFO
	.align		4
.L_7:
        /*0008*/ 	.byte	0x04, 0x17
        /*000a*/ 	.short	(.L_9 - .L_8)
.L_8:
        /*000c*/ 	.word	0x00000000
        /*0010*/ 	.short	0x0003
        /*0012*/ 	.short	0x0014
        /*0014*/ 	.byte	0x00, 0xf0, 0x11, 0x00


	//----- nvinfo : EIATTR_KPARAM_INFO
	.align		4
.L_9:
        /*0018*/ 	.byte	0x04, 0x17
        /*001a*/ 	.short	(.L_11 - .L_10)
.L_10:
        /*001c*/ 	.word	0x00000000
        /*0020*/ 	.short	0x0002
        /*0022*/ 	.short	0x0010
        /*0024*/ 	.byte	0x00, 0xf0, 0x11, 0x00


	//----- nvinfo : EIATTR_KPARAM_INFO
	.align		4
.L_11:
        /*0028*/ 	.byte	0x04, 0x17
        /*002a*/ 	.short	(.L_13 - .L_12)
.L_12:
        /*002c*/ 	.word	0x00000000
        /*0030*/ 	.short	0x0001
        /*0032*/ 	.short	0x0008
        /*0034*/ 	.byte	0x00, 0xf5, 0x21, 0x00


	//----- nvinfo : EIATTR_KPARAM_INFO
	.align		4
.L_13:
        /*0038*/ 	.byte	0x04, 0x17
        /*003a*/ 	.short	(.L_15 - .L_14)
.L_14:
        /*003c*/ 	.word	0x00000000
        /*0040*/ 	.short	0x0000
        /*0042*/ 	.short	0x0000
        /*0044*/ 	.byte	0x00, 0xf5, 0x21, 0x00


	//----- nvinfo : EIATTR_SPARSE_MMA_MASK
	.align		4
.L_15:
        /*0048*/ 	.byte	0x03, 0x50
        /*004a*/ 	.short	0x0000


	//----- nvinfo : EIATTR_MAXREG_COUNT
	.align		4
        /*004c*/ 	.byte	0x03, 0x1b
        /*004e*/ 	.short	0x00ff


	//----- nvinfo : EIATTR_MERCURY_ISA_VERSION
	.align		4
        /*0050*/ 	.byte	0x03, 0x5f
        /*0052*/ 	.short	0x0101


	//----- nvinfo : EIATTR_VRC_CTA_INIT_COUNT
	.align		4
        /*0054*/ 	.byte	0x02, 0x4a
	.zero		1
	.zero		1


	//----- nvinfo : EIATTR_EXIT_INSTR_OFFSETS
	.align		4
        /*0058*/ 	.byte	0x04, 0x1c
        /*005a*/ 	.short	(.L_17 - .L_16)


	//   ....[0]....
.L_16:
        /*005c*/ 	.word	0x000000c0


	//   ....[1]....
        /*0060*/ 	.word	0x00000160


	//----- nvinfo : EIATTR_CBANK_PARAM_SIZE
	.align		4
.L_17:
        /*0064*/ 	.byte	0x03, 0x19
        /*0066*/ 	.short	0x0018


	//----- nvinfo : EIATTR_PARAM_CBANK
	.align		4
        /*0068*/ 	.byte	0x04, 0x0a
        /*006a*/ 	.short	(.L_19 - .L_18)
	.align		4
.L_18:
        /*006c*/ 	.word	index@(.nv.constant0._Z16transpose_kernelPfS_ii)
        /*0070*/ 	.short	0x0380
        /*0072*/ 	.short	0x0018


	//----- nvinfo : EIATTR_SW_WAR
	.align		4
.L_19:
        /*0074*/ 	.byte	0x04, 0x36
        /*0076*/ 	.short	(.L_21 - .L_20)
.L_20:
        /*0078*/ 	.word	0x00000008
.L_21:


//--------------------- .nv.callgraph             --------------------------
	.section	.nv.callgraph,"",@"SHT_CUDA_CALLGRAPH"
	.align	4
	.sectionentsize	8
	.align		4
        /*0000*/ 	.word	0x00000000
	.align		4
        /*0004*/ 	.word	0xffffffff
	.align		4
        /*0008*/ 	.word	0x00000000
	.align		4
        /*000c*/ 	.word	0xfffffffe
	.align		4
        /*0010*/ 	.word	0x00000000
	.align		4
        /*0014*/ 	.word	0xfffffffd
	.align		4
        /*0018*/ 	.word	0x00000000
	.align		4
        /*001c*/ 	.word	0xfffffffc


//--------------------- .text._Z16transpose_kernelPfS_ii --------------------------
	.section	.text._Z16transpose_kernelPfS_ii,"ax",@progbits
	.align	128
        .global         _Z16transpose_kernelPfS_ii
        .type           _Z16transpose_kernelPfS_ii,@function
        .size           _Z16transpose_kernelPfS_ii,(.L_x_1 - _Z16transpose_kernelPfS_ii)
        .other          _Z16transpose_kernelPfS_ii,@"STO_CUDA_ENTRY STV_DEFAULT"
_Z16transpose_kernelPfS_ii:
.text._Z16transpose_kernelPfS_ii:
[----:B------:R-:W-:Y:S01]  /*0000*/  LDC R1, c[0x0][0x37c] ;  /* 0x0000df00ff017b82 */ /* 0x000fe20000000800 */
[----:B------:R-:W0:Y:S07]  /*0010*/  S2R R2, SR_TID.Y ;  /* 0x0000000000027919 */ /* 0x000e2e0000002200 */
[----:B------:R-:W1:Y:S01]  /*0020*/  LDC R0, c[0x0][0x360] ;  /* 0x0000d800ff007b82 */ /* 0x000e620000000800 */
[----:B------:R-:W2:Y:S01]  /*0030*/  LDCU.64 UR6, c[0x0][0x390] ;  /* 0x00007200ff0677ac */ /* 0x000ea20008000a00 */
[----:B------:R-:W1:Y:S06]  /*0040*/  S2R R3, SR_TID.X ;  /* 0x0000000000037919 */ /* 0x000e6c0000002100 */
[----:B------:R-:W0:Y:S08]  /*0050*/  S2UR UR5, SR_CTAID.Y ;  /* 0x00000000000579c3 */ /* 0x000e300000002600 */
[----:B------:R-:W0:Y:S08]  /*0060*/  LDC R7, c[0x0][0x364] ;  /* 0x0000d900ff077b82 */ /* 0x000e300000000800 */
[----:B------:R-:W1:Y:S01]  /*0070*/  S2UR UR4, SR_CTAID.X ;  /* 0x00000000000479c3 */ /* 0x000e620000002500 */
[----:B0-----:R-:W-:-:S05]  /*0080*/  IMAD R7, R7, UR5, R2 ;  /* 0x0000000507077c24 */ /* 0x001fca000f8e0202 */
[----:B--2---:R-:W-:Y:S01]  /*0090*/  ISETP.GE.AND P0, PT, R7, UR7, PT ;  /* 0x0000000707007c0c */ /* 0x004fe2000bf06270 */
[----:B-1----:R-:W-:-:S05]  /*00a0*/  IMAD R0, R0, UR4, R3 ;  /* 0x0000000400007c24 */ /* 0x002fca000f8e0203 */
[----:B------:R-:W-:-:S13]  /*00b0*/  ISETP.GE.OR P0, PT, R0, UR6, P0 ;  /* 0x0000000600007c0c */ /* 0x000fda0008706670 */
[----:B------:R-:W-:Y:S05]  /*00c0*/  @P0 EXIT ;  /* 0x000000000000094d */ /* 0x000fea0003800000 */
[----:B------:R-:W0:Y:S01]  /*00d0*/  LDC.64 R2, c[0x0][0x380] ;  /* 0x0000e000ff027b82 */ /* 0x000e220000000a00 */
[----:B------:R-:W1:Y:S01]  /*00e0*/  LDCU.64 UR4, c[0x0][0x358] ;  /* 0x00006b00ff0477ac */ /* 0x000e620008000a00 */
[----:B------:R-:W-:-:S04]  /*00f0*/  IMAD R5, R7, UR6, R0 ;  /* 0x0000000607057c24 */ /* 0x000fc8000f8e0200 */
[----:B0-----:R-:W-:Y:S02]  /*0100*/  IMAD.WIDE R2, R5, 0x4, R2 ;  /* 0x0000000405027825 */ /* 0x001fe400078e0202 */
[----:B------:R-:W0:Y:S04]  /*0110*/  LDC.64 R4, c[0x0][0x388] ;  /* 0x0000e200ff047b82 */ /* 0x000e280000000a00 */
[----:B-1----:R-:W2:Y:S01]  /*0120*/  LDG.E R3, desc[UR4][R2.64] ;  /* 0x0000000402037981 */ /* 0x002ea2000c1e1900 */
[----:B------:R-:W-:-:S04]  /*0130*/  IMAD R7, R0, UR7, R7 ;  /* 0x0000000700077c24 */ /* 0x000fc8000f8e0207 */
[----:B0-----:R-:W-:-:S05]  /*0140*/  IMAD.WIDE R4, R7, 0x4, R4 ;  /* 0x0000000407047825 */ /* 0x001fca00078e0204 */
[----:B--2---:R-:W-:Y:S01]  /*0150*/  STG.E desc[UR4][R4.64], R3 ;  /* 0x0000000304007986 */ /* 0x004fe2000c101904 */
[----:B------:R-:W-:Y:S05]  /*0160*/  EXIT ;  /* 0x000000000000794d */ /* 0x000fea0003800000 */
.L_x_0:
[----:B------:R-:W-:-:S00]  /*0170*/  BRA `(.L_x_0) ;  /* 0xfffffffc00fc7947 */ /* 0x000fc0000383ffff */
[----:B------:R-:W-:-:S00]  /*0180*/  NOP ;  /* 0x0000000000007918 */ /* 0x000fc00000000000 */
[----:B------:R-:W-:-:S00]  /*0190*/  NOP ;  /* 0x0000000000007918 */ /* 0x000fc00000000000 */
[----:B------:R-:W-:-:S00]  /*01a0*/  NOP ;  /* 0x0000000000007918 */ /* 0x000fc00000000000 */
[----:B------:R-:W-:-:S00]  /*01b0*/  NOP ;  /* 0x0000000000007918 */ /* 0x000fc00000000000 */
[----:B------:R-:W-:-:S00]  /*01c0*/  NOP ;  /* 0x0000000000007918 */ /* 0x000fc00000000000 */
[----:B------:R-:W-:-:S00]  /*01d0*/  NOP ;  /* 0x0000000000007918 */ /* 0x000fc00000000000 */
[----:B------:R-:W-:-:S00]  /*01e0*/  NOP ;  /* 0x0000000000007918 */ /* 0x000fc00000000000 */
[----:B------:R-:W-:-:S00]  /*01f0*/  NOP ;  /* 0x0000000000007918 */ /* 0x000fc00000000000 */
.L_x_1:


//--------------------- .nv.shared.reserved.0     --------------------------
	.section	.nv.shared.reserved.0,"aw",@nobits
	.weak		__nv_reservedSMEM_offset_0_alias
	.size		__nv_reservedSMEM_offset_0_alias, 0, 64
	.other		__nv_reservedSMEM_offset_0_alias,@"STO_CUDA_RESERVED_SHARED STV_DEFAULT"
__nv_reservedSMEM_offset_0_alias:
	.zero		0
	.zero		64


//--------------------- .nv.constant0._Z16transpose_kernelPfS_ii --------------------------
	.section	.nv.constant0._Z16transpose_kernelPfS_ii,"a",@progbits
	.sectionflags	@""
	.align	4
.nv.constant0._Z16transpose_kernelPfS_ii:
	.zero		920


//--------------------- SYMBOLS --------------------------

	.type		.nv.reservedSmem.offset0,@object
	.size		.nv.reservedSmem.offset0,0x4
